//
// Generated by NVIDIA NVVM Compiler
//
// Compiler Build ID: CL-36424714
// Cuda compilation tools, release 13.0, V13.0.88
// Based on NVVM 20.0.0
//

.version 9.0
.target sm_100
.address_size 64

	// .globl	_Z8mma_testP6__halfS0_S0_iii

.visible .entry _Z8mma_testP6__halfS0_S0_iii(
	.param .u64 .ptr .align 1 _Z8mma_testP6__halfS0_S0_iii_param_0,
	.param .u64 .ptr .align 1 _Z8mma_testP6__halfS0_S0_iii_param_1,
	.param .u64 .ptr .align 1 _Z8mma_testP6__halfS0_S0_iii_param_2,
	.param .u32 _Z8mma_testP6__halfS0_S0_iii_param_3,
	.param .u32 _Z8mma_testP6__halfS0_S0_iii_param_4,
	.param .u32 _Z8mma_testP6__halfS0_S0_iii_param_5
)
{
	.reg .b16 	%rs<2>;
	.reg .b32 	%r<24>;
	.reg .b64 	%rd<7>;

	ld.param.u64 	%rd1, [_Z8mma_testP6__halfS0_S0_iii_param_0];
	ld.param.u64 	%rd2, [_Z8mma_testP6__halfS0_S0_iii_param_1];
	ld.param.u64 	%rd3, [_Z8mma_testP6__halfS0_S0_iii_param_2];
	mov.b32 	%r1, 0;
	// begin inline asm
	cvt.rn.f16.s32 %rs1, %r1;
	// end inline asm
	mov.b32 	%r2, {%rs1, %rs1};
	cvta.to.global.u64 	%rd4, %rd1;
	cvta.to.global.u64 	%rd5, %rd2;
	cvta.to.global.u64 	%rd6, %rd3;
	mov.b32 	%r3, 16;
	wmma.load.a.sync.aligned.row.m16n16k16.global.f16 	{%r4, %r5, %r6, %r7, %r8, %r9, %r10, %r11}, [%rd4], %r3;
	wmma.load.b.sync.aligned.col.m16n16k16.global.f16 	{%r12, %r13, %r14, %r15, %r16, %r17, %r18, %r19}, [%rd5], %r3;
	bar.sync 	0;
	wmma.mma.sync.aligned.row.col.m16n16k16.f16.f16 {%r20, %r21, %r22, %r23}, {%r4, %r5, %r6, %r7, %r8, %r9, %r10, %r11}, {%r12, %r13, %r14, %r15, %r16, %r17, %r18, %r19}, {%r2, %r2, %r2, %r2};
	wmma.store.d.sync.aligned.row.m16n16k16.global.f16 	[%rd6], {%r20, %r21, %r22, %r23}, %r3;
	ret;

}


// ===== COMPILED SASS (sm_100) =====

	.target	sm_100

	.elftype	@"ET_EXEC"


//--------------------- .note.nv.tkinfo           --------------------------
	.section	.note.nv.tkinfo,"",@"SHT_NOTE"
	.sectionflags	@"SHF_NOTE_NV_TKINFO"
	.tkinfo
        /*0018*/ 	.word	0x00000002
        /*0030*/ 	.string	""
        /*0030*/ 	.string	"ptxas"
        /*0030*/ 	.string	"Cuda compilation tools, release 13.0, V13.0.88"
        /*0030*/ 	.string	"Build cuda_13.0.r13.0/compiler.36424714_0"
        /*0030*/ 	.string	"-arch sm_100 -m 64 "



//--------------------- .note.nv.cuinfo           --------------------------
	.section	.note.nv.cuinfo,"",@"SHT_NOTE"
	.sectionflags	@"SHF_NOTE_NV_CUINFO"
        /*0018*/ 	.short	0x0002
        /*001a*/ 	.short	0x0064
        /*001c*/ 	.short	0x0082
	.zero		2


//--------------------- .nv.info                  --------------------------
	.section	.nv.info,"",@"SHT_CUDA_INFO"
	.align	4


	//----- nvinfo : EIATTR_REGCOUNT
	.align		4
        /*0000*/ 	.byte	0x04, 0x2f
        /*0002*/ 	.short	(.L_1 - .L_0)
	.align		4
.L_0:
        /*0004*/ 	.word	index@(_Z8mma_testP6__halfS0_S0_iii)
        /*0008*/ 	.word	0x00000012


	//----- nvinfo : EIATTR_FRAME_SIZE
	.align		4
.L_1:
        /*000c*/ 	.byte	0x04, 0x11
        /*000e*/ 	.short	(.L_3 - .L_2)
	.align		4
.L_2:
        /*0010*/ 	.word	index@(_Z8mma_testP6__halfS0_S0_iii)
        /*0014*/ 	.word	0x00000000


	//----- nvinfo : EIATTR_MIN_STACK_SIZE
	.align		4
.L_3:
        /*0018*/ 	.byte	0x04, 0x12
        /*001a*/ 	.short	(.L_5 - .L_4)
	.align		4
.L_4:
        /*001c*/ 	.word	index@(_Z8mma_testP6__halfS0_S0_iii)
        /*0020*/ 	.word	0x00000000
.L_5:


//--------------------- .nv.compat                --------------------------
	.section	.nv.compat,"",@"SHT_CUDA_COMPAT_INFO"
	.align	4
        /*0000*/ 	.byte	0x02, 0x09, 0x00, 0x00, 0x02, 0x02, 0x01, 0x00, 0x02, 0x05, 0x05, 0x00, 0x03, 0x07, 0x01, 0x01
        /*0010*/ 	.byte	0x02, 0x03, 0x00, 0x00, 0x02, 0x06, 0x01, 0x00, 0x04, 0x0b, 0x08, 0x00, 0x09, 0x00, 0x00, 0x00
        /*0020*/ 	.byte	0x00, 0x00, 0x00, 0x00


//--------------------- .nv.info._Z8mma_testP6__halfS0_S0_iii --------------------------
	.section	.nv.info._Z8mma_testP6__halfS0_S0_iii,"",@"SHT_CUDA_INFO"
	.sectionflags	@""
	.align	4


	//----- nvinfo : EIATTR_CUDA_API_VERSION
	.align		4
        /*0000*/ 	.byte	0x04, 0x37
        /*0002*/ 	.short	(.L_7 - .L_6)
.L_6:
        /*0004*/ 	.word	0x00000082


	//----- nvinfo : EIATTR_KPARAM_INFO
	.align		4
.L_7:
        /*0008*/ 	.byte	0x04, 0x17
        /*000a*/ 	.short	(.L_9 - .L_8)
.L_8:
        /*000c*/ 	.word	0x00000000
        /*0010*/ 	.short	0x0005
        /*0012*/ 	.short	0x0020
        /*0014*/ 	.byte	0x00, 0xf0, 0x11, 0x00


	//----- nvinfo : EIATTR_KPARAM_INFO
	.align		4
.L_9:
        /*0018*/ 	.byte	0x04, 0x17
        /*001a*/ 	.short	(.L_11 - .L_10)
.L_10:
        /*001c*/ 	.word	0x00000000
        /*0020*/ 	.short	0x0004
        /*0022*/ 	.short	0x001c
        /*0024*/ 	.byte	0x00, 0xf0, 0x11, 0x00


	//----- nvinfo : EIATTR_KPARAM_INFO
	.align		4
.L_11:
        /*0028*/ 	.byte	0x04, 0x17
        /*002a*/ 	.short	(.L_13 - .L_12)
.L_12:
        /*002c*/ 	.word	0x00000000
        /*0030*/ 	.short	0x0003
        /*0032*/ 	.short	0x0018
        /*0034*/ 	.byte	0x00, 0xf0, 0x11, 0x00


	//----- nvinfo : EIATTR_KPARAM_INFO
	.align		4
.L_13:
        /*0038*/ 	.byte	0x04, 0x17
        /*003a*/ 	.short	(.L_15 - .L_14)
.L_14:
        /*003c*/ 	.word	0x00000000
        /*0040*/ 	.short	0x0002
        /*0042*/ 	.short	0x0010
        /*0044*/ 	.byte	0x00, 0xf5, 0x21, 0x00


	//----- nvinfo : EIATTR_KPARAM_INFO
	.align		4
.L_15:
        /*0048*/ 	.byte	0x04, 0x17
        /*004a*/ 	.short	(.L_17 - .L_16)
.L_16:
        /*004c*/ 	.word	0x00000000
        /*0050*/ 	.short	0x0001
        /*0052*/ 	.short	0x0008
        /*0054*/ 	.byte	0x00, 0xf5, 0x21, 0x00


	//----- nvinfo : EIATTR_KPARAM_INFO
	.align		4
.L_17:
        /*0058*/ 	.byte	0x04, 0x17
        /*005a*/ 	.short	(.L_19 - .L_18)
.L_18:
        /*005c*/ 	.word	0x00000000
        /*0060*/ 	.short	0x0000
        /*0062*/ 	.short	0x0000
        /*0064*/ 	.byte	0x00, 0xf5, 0x21, 0x00


	//----- nvinfo : EIATTR_SPARSE_MMA_MASK
	.align		4
.L_19:
        /*0068*/ 	.byte	0x03, 0x50
        /*006a*/ 	.short	0x0000


	//----- nvinfo : EIATTR_WMMA_USED
	.align		4
        /*006c*/ 	.byte	0x01, 0x2b
	.zero		2


	//----- nvinfo : EIATTR_MAXREG_COUNT
	.align		4
        /*0070*/ 	.byte	0x03, 0x1b
        /*0072*/ 	.short	0x00ff


	//----- nvinfo : EIATTR_NUM_BARRIERS
	.align		4
        /*0074*/ 	.byte	0x02, 0x4c
        /*0076*/ 	.byte	0x01
	.zero		1


	//----- nvinfo : EIATTR_MERCURY_ISA_VERSION
	.align		4
        /*0078*/ 	.byte	0x03, 0x5f
        /*007a*/ 	.short	0x0101


	//----- nvinfo : EIATTR_VRC_CTA_INIT_COUNT
	.align		4
        /*007c*/ 	.byte	0x02, 0x4a
	.zero		1
	.zero		1


	//----- nvinfo : EIATTR_EXIT_INSTR_OFFSETS
	.align		4
        /*0080*/ 	.byte	0x04, 0x1c
        /*0082*/ 	.short	(.L_21 - .L_20)


	//   ....[0]....
.L_20:
        /*0084*/ 	.word	0x000001e0


	//----- nvinfo : EIATTR_CBANK_PARAM_SIZE
	.align		4
.L_21:
        /*0088*/ 	.byte	0x03, 0x19
        /*008a*/ 	.short	0x0024


	//----- nvinfo : EIATTR_PARAM_CBANK
	.align		4
        /*008c*/ 	.byte	0x04, 0x0a
        /*008e*/ 	.short	(.L_23 - .L_22)
	.align		4
.L_22:
        /*0090*/ 	.word	index@(.nv.constant0._Z8mma_testP6__halfS0_S0_iii)
        /*0094*/ 	.short	0x0380
        /*0096*/ 	.short	0x0024


	//----- nvinfo : EIATTR_SW_WAR
	.align		4
.L_23:
        /*0098*/ 	.byte	0x04, 0x36
        /*009a*/ 	.short	(.L_25 - .L_24)
.L_24:
        /*009c*/ 	.word	0x00000008
.L_25:


//--------------------- .nv.callgraph             --------------------------
	.section	.nv.callgraph,"",@"SHT_CUDA_CALLGRAPH"
	.align	4
	.sectionentsize	8
	.align		4
        /*0000*/ 	.word	0x00000000
	.align		4
        /*0004*/ 	.word	0xffffffff
	.align		4
        /*0008*/ 	.word	0x00000000
	.align		4
        /*000c*/ 	.word	0xfffffffe
	.align		4
        /*0010*/ 	.word	0x00000000
	.align		4
        /*0014*/ 	.word	0xfffffffd
	.align		4
        /*0018*/ 	.word	0x00000000
	.align		4
        /*001c*/ 	.word	0xfffffffc


//--------------------- .text._Z8mma_testP6__halfS0_S0_iii --------------------------
	.section	.text._Z8mma_testP6__halfS0_S0_iii,"ax",@progbits
	.align	128
        .global         _Z8mma_testP6__halfS0_S0_iii
        .type           _Z8mma_testP6__halfS0_S0_iii,@function
        .size           _Z8mma_testP6__halfS0_S0_iii,(.L_x_1 - _Z8mma_testP6__halfS0_S0_iii)
        .other          _Z8mma_testP6__halfS0_S0_iii,@"STO_CUDA_ENTRY STV_DEFAULT"
_Z8mma_testP6__halfS0_S0_iii:
.text._Z8mma_testP6__halfS0_S0_iii:
[----:B------:R-:W-:Y:S01]  /*0000*/  LDC R1, c[0x0][0x37c] ;  /* 0x0000df00ff017b82 */ /* 0x000fe20000000800 */
[----:B------:R-:W0:Y:S01]  /*0010*/  S2R R5, SR_LANEID ;  /* 0x0000000000057919 */ /* 0x000e220000000000 */
[----:B------:R-:W1:Y:S01]  /*0020*/  LDCU.128 UR8, c[0x0][0x380] ;  /* 0x00007000ff0877ac */ /* 0x000e620008000c00 */
[----:B------:R-:W-:Y:S01]  /*0030*/  IMAD.MOV.U32 R3, RZ, RZ, RZ ;  /* 0x000000ffff037224 */ /* 0x000fe200078e00ff */
[----:B------:R-:W2:Y:S01]  /*0040*/  LDCU.64 UR4, c[0x0][0x358] ;  /* 0x00006b00ff0477ac */ /* 0x000ea20008000a00 */
[----:B------:R-:W3:Y:S01]  /*0050*/  LDCU.64 UR6, c[0x0][0x390] ;  /* 0x00007200ff0677ac */ /* 0x000ee20008000a00 */
[----:B0-----:R-:W-:Y:S02]  /*0060*/  LOP3.LUT R2, R5, 0x3, RZ, 0xc0, !PT ;  /* 0x0000000305027812 */ /* 0x001fe400078ec0ff */
[----:B------:R-:W-:-:S05]  /*0070*/  SHF.R.U32.HI R5, RZ, 0x2, R5 ;  /* 0x00000002ff057819 */ /* 0x000fca0000011605 */
[----:B------:R-:W-:-:S03]  /*0080*/  IMAD.WIDE.U32 R2, R5, 0x8, R2 ;  /* 0x0000000805027825 */ /* 0x000fc600078e0002 */
[C---:B-1----:R-:W-:Y:S02]  /*0090*/  LEA R8, P0, R2.reuse, UR8, 0x2 ;  /* 0x0000000802087c11 */ /* 0x042fe4000f8010ff */
[C---:B------:R-:W-:Y:S02]  /*00a0*/  LEA R10, P1, R2.reuse, UR10, 0x2 ;  /* 0x0000000a020a7c11 */ /* 0x040fe4000f8210ff */
[C-C-:B------:R-:W-:Y:S02]  /*00b0*/  LEA.HI.X R9, R2.reuse, UR9, R3.reuse, 0x2, P0 ;  /* 0x0000000902097c11 */ /* 0x140fe400080f1403 */
[----:B------:R-:W-:-:S03]  /*00c0*/  LEA.HI.X R11, R2, UR11, R3, 0x2, P1 ;  /* 0x0000000b020b7c11 */ /* 0x000fc600088f1403 */
[----:B--2---:R-:W2:Y:S04]  /*00d0*/  LDG.E R4, desc[UR4][R8.64] ;  /* 0x0000000408047981 */ /* 0x004ea8000c1e1900 */
[----:B------:R-:W2:Y:S04]  /*00e0*/  LDG.E R5, desc[UR4][R8.64+0x100] ;  /* 0x0001000408057981 */ /* 0x000ea8000c1e1900 */
[----:B------:R-:W2:Y:S04]  /*00f0*/  LDG.E R6, desc[UR4][R8.64+0x10] ;  /* 0x0000100408067981 */ /* 0x000ea8000c1e1900 */
[----:B------:R-:W2:Y:S04]  /*0100*/  LDG.E R7, desc[UR4][R8.64+0x110] ;  /* 0x0001100408077981 */ /* 0x000ea8000c1e1900 */
[----:B------:R-:W2:Y:S04]  /*0110*/  LDG.E R12, desc[UR4][R10.64] ;  /* 0x000000040a0c7981 */ /* 0x000ea8000c1e1900 */
[----:B------:R-:W2:Y:S04]  /*0120*/  LDG.E R13, desc[UR4][R10.64+0x10] ;  /* 0x000010040a0d7981 */ /* 0x000ea8000c1e1900 */
[----:B------:R-:W4:Y:S04]  /*0130*/  LDG.E R14, desc[UR4][R10.64+0x100] ;  /* 0x000100040a0e7981 */ /* 0x000f28000c1e1900 */
[----:B------:R-:W4:Y:S01]  /*0140*/  LDG.E R15, desc[UR4][R10.64+0x110] ;  /* 0x000110040a0f7981 */ /* 0x000f22000c1e1900 */
[----:B------:R-:W-:Y:S01]  /*0150*/  BAR.SYNC.DEFER_BLOCKING 0x0 ;  /* 0x0000000000007b1d */ /* 0x000fe20000010000 */
[C---:B--2---:R-:W-:Y:S08]  /*0160*/  HMMA.16816.F16 R12, R4.reuse, R12, RZ ;  /* 0x0000000c040c723c */ /* 0x044ff000000008ff */
[----:B----4-:R-:W-:Y:S01]  /*0170*/  HMMA.16816.F16 R14, R4, R14, RZ ;  /* 0x0000000e040e723c */ /* 0x010fe200000008ff */
[----:B---3--:R-:W-:-:S04]  /*0180*/  LEA R4, P0, R2, UR6, 0x2 ;  /* 0x0000000602047c11 */ /* 0x008fc8000f8010ff */
[----:B------:R-:W-:-:S06]  /*0190*/  LEA.HI.X R5, R2, UR7, R3, 0x2, P0 ;  /* 0x0000000702057c11 */ /* 0x000fcc00080f1403 */
[----:B------:R-:W-:Y:S04]  /*01a0*/  STG.E desc[UR4][R4.64], R12 ;  /* 0x0000000c04007986 */ /* 0x000fe8000c101904 */
[----:B------:R-:W-:Y:S04]  /*01b0*/  STG.E desc[UR4][R4.64+0x100], R13 ;  /* 0x0001000d04007986 */ /* 0x000fe8000c101904 */
[----:B------:R-:W-:Y:S04]  /*01c0*/  STG.E desc[UR4][R4.64+0x10], R14 ;  /* 0x0000100e04007986 */ /* 0x000fe8000c101904 */
[----:B------:R-:W-:Y:S01]  /*01d0*/  STG.E desc[UR4][R4.64+0x110], R15 ;  /* 0x0001100f04007986 */ /* 0x000fe2000c101904 */
[----:B------:R-:W-:Y:S05]  /*01e0*/  EXIT ;  /* 0x000000000000794d */ /* 0x000fea0003800000 */
.L_x_0:
[----:B------:R-:W-:-:S00]  /*01f0*/  BRA `(.L_x_0) ;  /* 0xfffffffc00fc7947 */ /* 0x000fc0000383ffff */
[----:B------:R-:W-:-:S00]  /*0200*/  NOP ;  /* 0x0000000000007918 */ /* 0x000fc00000000000 */
[----:B------:R-:W-:-:S00]  /*0210*/  NOP ;  /* 0x0000000000007918 */ /* 0x000fc00000000000 */
[----:B------:R-:W-:-:S00]  /*0220*/  NOP ;  /* 0x0000000000007918 */ /* 0x000fc00000000000 */
[----:B------:R-:W-:-:S00]  /*0230*/  NOP ;  /* 0x0000000000007918 */ /* 0x000fc00000000000 */
[----:B------:R-:W-:-:S00]  /*0240*/  NOP ;  /* 0x0000000000007918 */ /* 0x000fc00000000000 */
[----:B------:R-:W-:-:S00]  /*0250*/  NOP ;  /* 0x0000000000007918 */ /* 0x000fc00000000000 */
[----:B------:R-:W-:-:S00]  /*0260*/  NOP ;  /* 0x0000000000007918 */ /* 0x000fc00000000000 */
[----:B------:R-:W-:-:S00]  /*0270*/  NOP ;  /* 0x0000000000007918 */ /* 0x000fc00000000000 */
.L_x_1:


//--------------------- .nv.shared.reserved.0     --------------------------
	.section	.nv.shared.reserved.0,"aw",@nobits
	.weak		__nv_reservedSMEM_offset_0_alias
	.size		__nv_reservedSMEM_offset_0_alias, 0, 64
	.other		__nv_reservedSMEM_offset_0_alias,@"STO_CUDA_RESERVED_SHARED STV_DEFAULT"
__nv_reservedSMEM_offset_0_alias:
	.zero		0
	.zero		64


//--------------------- .nv.constant0._Z8mma_testP6__halfS0_S0_iii --------------------------
	.section	.nv.constant0._Z8mma_testP6__halfS0_S0_iii,"a",@progbits
	.sectionflags	@""
	.align	4
.nv.constant0._Z8mma_testP6__halfS0_S0_iii:
	.zero		932


//--------------------- SYMBOLS --------------------------

	.type		.nv.reservedSmem.offset0,@object
	.size		.nv.reservedSmem.offset0,0x4
